//
// Generated by NVIDIA NVVM Compiler
//
// Compiler Build ID: CL-36424714
// Cuda compilation tools, release 13.0, V13.0.88
// Based on NVVM 20.0.0
//

.version 9.0
.target sm_100
.address_size 64

	// .globl	_Z10make_countPxS_xxS_

.visible .entry _Z10make_countPxS_xxS_(
	.param .u64 .ptr .align 1 _Z10make_countPxS_xxS__param_0,
	.param .u64 .ptr .align 1 _Z10make_countPxS_xxS__param_1,
	.param .u64 _Z10make_countPxS_xxS__param_2,
	.param .u64 _Z10make_countPxS_xxS__param_3,
	.param .u64 .ptr .align 1 _Z10make_countPxS_xxS__param_4
)
{
	.reg .pred 	%p<12>;
	.reg .b32 	%r<5>;
	.reg .b64 	%rd<59>;

	ld.param.u64 	%rd28, [_Z10make_countPxS_xxS__param_0];
	ld.param.u64 	%rd32, [_Z10make_countPxS_xxS__param_1];
	ld.param.u64 	%rd29, [_Z10make_countPxS_xxS__param_2];
	ld.param.u64 	%rd31, [_Z10make_countPxS_xxS__param_4];
	cvta.to.global.u64 	%rd1, %rd32;
	mov.u32 	%r1, %ntid.x;
	mov.u32 	%r2, %ctaid.x;
	mov.u32 	%r3, %tid.x;
	mad.lo.s32 	%r4, %r1, %r2, %r3;
	cvt.u64.u32 	%rd2, %r4;
	setp.le.s64 	%p1, %rd29, %rd2;
	@%p1 bra 	$L__BB0_16;
	cvta.to.global.u64 	%rd33, %rd31;
	shl.b64 	%rd34, %rd2, 3;
	add.s64 	%rd3, %rd33, %rd34;
	mov.b64 	%rd35, 0;
	st.global.u64 	[%rd3], %rd35;
	shl.b64 	%rd4, %rd2, 4;
	add.s64 	%rd53, %rd2, 1;
	setp.ge.u64 	%p2, %rd53, %rd29;
	@%p2 bra 	$L__BB0_16;
	ld.param.u64 	%rd50, [_Z10make_countPxS_xxS__param_3];
	setp.lt.s64 	%p3, %rd50, 1;
	@%p3 bra 	$L__BB0_16;
	add.s64 	%rd6, %rd1, %rd4;
	cvta.to.global.u64 	%rd7, %rd28;
	mov.b64 	%rd58, 0;
$L__BB0_4:
	ld.global.u64 	%rd37, [%rd6];
	shl.b64 	%rd38, %rd53, 4;
	add.s64 	%rd10, %rd1, %rd38;
	ld.global.u64 	%rd39, [%rd10];
	setp.ne.s64 	%p4, %rd37, %rd39;
	@%p4 bra 	$L__BB0_16;
	ld.param.u64 	%rd51, [_Z10make_countPxS_xxS__param_3];
	add.s64 	%rd57, %rd51, -1;
	ld.global.u64 	%rd12, [%rd6+8];
	ld.global.u64 	%rd13, [%rd10+8];
	mov.b64 	%rd56, 0;
$L__BB0_6:
	sub.s64 	%rd41, %rd57, %rd56;
	shr.u64 	%rd42, %rd41, 63;
	add.s64 	%rd43, %rd41, %rd42;
	shr.s64 	%rd44, %rd43, 1;
	add.s64 	%rd16, %rd44, %rd56;
	shl.b64 	%rd45, %rd16, 4;
	add.s64 	%rd17, %rd7, %rd45;
	ld.global.u64 	%rd18, [%rd17];
	setp.ne.s64 	%p5, %rd18, %rd12;
	@%p5 bra 	$L__BB0_8;
	ld.global.u64 	%rd46, [%rd17+8];
	setp.eq.s64 	%p6, %rd46, %rd13;
	@%p6 bra 	$L__BB0_14;
$L__BB0_8:
	setp.le.s64 	%p7, %rd18, %rd12;
	@%p7 bra 	$L__BB0_10;
	add.s64 	%rd57, %rd16, -1;
	bra.uni 	$L__BB0_13;
$L__BB0_10:
	setp.ge.s64 	%p8, %rd18, %rd12;
	@%p8 bra 	$L__BB0_12;
	add.s64 	%rd56, %rd16, 1;
	bra.uni 	$L__BB0_13;
$L__BB0_12:
	ld.global.u64 	%rd47, [%rd17+8];
	setp.lt.s64 	%p9, %rd47, %rd13;
	add.s64 	%rd48, %rd16, 1;
	add.s64 	%rd49, %rd16, -1;
	selp.b64 	%rd56, %rd48, %rd56, %p9;
	selp.b64 	%rd57, %rd57, %rd49, %p9;
$L__BB0_13:
	setp.gt.s64 	%p10, %rd56, %rd57;
	@%p10 bra 	$L__BB0_15;
	bra.uni 	$L__BB0_6;
$L__BB0_14:
	add.s64 	%rd58, %rd58, 1;
	st.global.u64 	[%rd3], %rd58;
$L__BB0_15:
	add.s64 	%rd53, %rd53, 1;
	setp.lt.s64 	%p11, %rd53, %rd29;
	@%p11 bra 	$L__BB0_4;
$L__BB0_16:
	ret;

}
	// .globl	_Z9make_nextPxS_xxS_S_
.visible .entry _Z9make_nextPxS_xxS_S_(
	.param .u64 .ptr .align 1 _Z9make_nextPxS_xxS_S__param_0,
	.param .u64 .ptr .align 1 _Z9make_nextPxS_xxS_S__param_1,
	.param .u64 _Z9make_nextPxS_xxS_S__param_2,
	.param .u64 _Z9make_nextPxS_xxS_S__param_3,
	.param .u64 .ptr .align 1 _Z9make_nextPxS_xxS_S__param_4,
	.param .u64 .ptr .align 1 _Z9make_nextPxS_xxS_S__param_5
)
{
	.reg .pred 	%p<12>;
	.reg .b32 	%r<5>;
	.reg .b64 	%rd<64>;

	ld.param.u64 	%rd28, [_Z9make_nextPxS_xxS_S__param_0];
	ld.param.u64 	%rd33, [_Z9make_nextPxS_xxS_S__param_1];
	ld.param.u64 	%rd29, [_Z9make_nextPxS_xxS_S__param_2];
	ld.param.u64 	%rd31, [_Z9make_nextPxS_xxS_S__param_4];
	cvta.to.global.u64 	%rd1, %rd33;
	mov.u32 	%r1, %ntid.x;
	mov.u32 	%r2, %ctaid.x;
	mov.u32 	%r3, %tid.x;
	mad.lo.s32 	%r4, %r1, %r2, %r3;
	cvt.u64.u32 	%rd2, %r4;
	setp.le.s64 	%p1, %rd29, %rd2;
	@%p1 bra 	$L__BB1_16;
	cvta.to.global.u64 	%rd3, %rd31;
	add.s64 	%rd57, %rd2, 1;
	setp.ge.u64 	%p2, %rd57, %rd29;
	@%p2 bra 	$L__BB1_16;
	ld.param.u64 	%rd54, [_Z9make_nextPxS_xxS_S__param_3];
	setp.lt.s64 	%p3, %rd54, 1;
	@%p3 bra 	$L__BB1_16;
	shl.b64 	%rd34, %rd2, 3;
	add.s64 	%rd35, %rd3, %rd34;
	ld.global.u64 	%rd63, [%rd35];
	cvta.to.global.u64 	%rd6, %rd28;
	shl.b64 	%rd36, %rd2, 4;
	add.s64 	%rd9, %rd1, %rd36;
$L__BB1_4:
	ld.global.u64 	%rd37, [%rd9];
	shl.b64 	%rd38, %rd57, 4;
	add.s64 	%rd10, %rd1, %rd38;
	ld.global.u64 	%rd39, [%rd10];
	setp.ne.s64 	%p4, %rd37, %rd39;
	@%p4 bra 	$L__BB1_16;
	ld.param.u64 	%rd55, [_Z9make_nextPxS_xxS_S__param_3];
	add.s64 	%rd62, %rd55, -1;
	ld.global.u64 	%rd12, [%rd9+8];
	ld.global.u64 	%rd13, [%rd10+8];
	mov.b64 	%rd61, 0;
$L__BB1_6:
	sub.s64 	%rd41, %rd62, %rd61;
	shr.u64 	%rd42, %rd41, 63;
	add.s64 	%rd43, %rd41, %rd42;
	shr.s64 	%rd44, %rd43, 1;
	add.s64 	%rd16, %rd44, %rd61;
	shl.b64 	%rd45, %rd16, 4;
	add.s64 	%rd17, %rd6, %rd45;
	ld.global.u64 	%rd18, [%rd17];
	setp.ne.s64 	%p5, %rd18, %rd12;
	@%p5 bra 	$L__BB1_8;
	ld.global.u64 	%rd46, [%rd17+8];
	setp.eq.s64 	%p6, %rd46, %rd13;
	@%p6 bra 	$L__BB1_14;
$L__BB1_8:
	setp.le.s64 	%p7, %rd18, %rd12;
	@%p7 bra 	$L__BB1_10;
	add.s64 	%rd62, %rd16, -1;
	bra.uni 	$L__BB1_13;
$L__BB1_10:
	setp.ge.s64 	%p8, %rd18, %rd12;
	@%p8 bra 	$L__BB1_12;
	add.s64 	%rd61, %rd16, 1;
	bra.uni 	$L__BB1_13;
$L__BB1_12:
	ld.global.u64 	%rd47, [%rd17+8];
	setp.lt.s64 	%p9, %rd47, %rd13;
	add.s64 	%rd48, %rd16, 1;
	add.s64 	%rd49, %rd16, -1;
	selp.b64 	%rd61, %rd48, %rd61, %p9;
	selp.b64 	%rd62, %rd62, %rd49, %p9;
$L__BB1_13:
	setp.gt.s64 	%p10, %rd61, %rd62;
	@%p10 bra 	$L__BB1_15;
	bra.uni 	$L__BB1_6;
$L__BB1_14:
	ld.param.u64 	%rd56, [_Z9make_nextPxS_xxS_S__param_5];
	shl.b64 	%rd50, %rd63, 4;
	cvta.to.global.u64 	%rd51, %rd56;
	add.s64 	%rd52, %rd51, %rd50;
	st.global.u64 	[%rd52], %rd2;
	ld.global.u64 	%rd53, [%rd10+8];
	st.global.u64 	[%rd52+8], %rd53;
	add.s64 	%rd63, %rd63, 1;
$L__BB1_15:
	add.s64 	%rd57, %rd57, 1;
	setp.lt.s64 	%p11, %rd57, %rd29;
	@%p11 bra 	$L__BB1_4;
$L__BB1_16:
	ret;

}


// ===== COMPILED SASS (sm_100) =====

	.target	sm_100

	.elftype	@"ET_EXEC"


//--------------------- .note.nv.tkinfo           --------------------------
	.section	.note.nv.tkinfo,"",@"SHT_NOTE"
	.sectionflags	@"SHF_NOTE_NV_TKINFO"
	.tkinfo
        /*0018*/ 	.word	0x00000002
        /*0030*/ 	.string	""
        /*0030*/ 	.string	"ptxas"
        /*0030*/ 	.string	"Cuda compilation tools, release 13.0, V13.0.88"
        /*0030*/ 	.string	"Build cuda_13.0.r13.0/compiler.36424714_0"
        /*0030*/ 	.string	"-arch sm_100 -m 64 "



//--------------------- .note.nv.cuinfo           --------------------------
	.section	.note.nv.cuinfo,"",@"SHT_NOTE"
	.sectionflags	@"SHF_NOTE_NV_CUINFO"
        /*0018*/ 	.short	0x0002
        /*001a*/ 	.short	0x0064
        /*001c*/ 	.short	0x0082
	.zero		2


//--------------------- .nv.info                  --------------------------
	.section	.nv.info,"",@"SHT_CUDA_INFO"
	.align	4


	//----- nvinfo : EIATTR_REGCOUNT
	.align		4
        /*0000*/ 	.byte	0x04, 0x2f
        /*0002*/ 	.short	(.L_1 - .L_0)
	.align		4
.L_0:
        /*0004*/ 	.word	index@(_Z10make_countPxS_xxS_)
        /*0008*/ 	.word	0x0000001c


	//----- nvinfo : EIATTR_FRAME_SIZE
	.align		4
.L_1:
        /*000c*/ 	.byte	0x04, 0x11
        /*000e*/ 	.short	(.L_3 - .L_2)
	.align		4
.L_2:
        /*0010*/ 	.word	index@(_Z10make_countPxS_xxS_)
        /*0014*/ 	.word	0x00000000


	//----- nvinfo : EIATTR_REGCOUNT
	.align		4
.L_3:
        /*0018*/ 	.byte	0x04, 0x2f
        /*001a*/ 	.short	(.L_5 - .L_4)
	.align		4
.L_4:
        /*001c*/ 	.word	index@(_Z9make_nextPxS_xxS_S_)
        /*0020*/ 	.word	0x0000001c


	//----- nvinfo : EIATTR_FRAME_SIZE
	.align		4
.L_5:
        /*0024*/ 	.byte	0x04, 0x11
        /*0026*/ 	.short	(.L_7 - .L_6)
	.align		4
.L_6:
        /*0028*/ 	.word	index@(_Z9make_nextPxS_xxS_S_)
        /*002c*/ 	.word	0x00000000


	//----- nvinfo : EIATTR_MIN_STACK_SIZE
	.align		4
.L_7:
        /*0030*/ 	.byte	0x04, 0x12
        /*0032*/ 	.short	(.L_9 - .L_8)
	.align		4
.L_8:
        /*0034*/ 	.word	index@(_Z9make_nextPxS_xxS_S_)
        /*0038*/ 	.word	0x00000000


	//----- nvinfo : EIATTR_MIN_STACK_SIZE
	.align		4
.L_9:
        /*003c*/ 	.byte	0x04, 0x12
        /*003e*/ 	.short	(.L_11 - .L_10)
	.align		4
.L_10:
        /*0040*/ 	.word	index@(_Z10make_countPxS_xxS_)
        /*0044*/ 	.word	0x00000000
.L_11:


//--------------------- .nv.compat                --------------------------
	.section	.nv.compat,"",@"SHT_CUDA_COMPAT_INFO"
	.align	4
        /*0000*/ 	.byte	0x02, 0x09, 0x00, 0x00, 0x02, 0x02, 0x01, 0x00, 0x02, 0x05, 0x05, 0x00, 0x03, 0x07, 0x01, 0x01
        /*0010*/ 	.byte	0x02, 0x03, 0x00, 0x00, 0x02, 0x06, 0x01, 0x00, 0x04, 0x0b, 0x08, 0x00, 0x09, 0x00, 0x00, 0x00
        /*0020*/ 	.byte	0x00, 0x00, 0x00, 0x00


//--------------------- .nv.info._Z9make_nextPxS_xxS_S_ --------------------------
	.section	.nv.info._Z9make_nextPxS_xxS_S_,"",@"SHT_CUDA_INFO"
	.sectionflags	@""
	.align	4


	//----- nvinfo : EIATTR_CUDA_API_VERSION
	.align		4
        /*0000*/ 	.byte	0x04, 0x37
        /*0002*/ 	.short	(.L_13 - .L_12)
.L_12:
        /*0004*/ 	.word	0x00000082


	//----- nvinfo : EIATTR_KPARAM_INFO
	.align		4
.L_13:
        /*0008*/ 	.byte	0x04, 0x17
        /*000a*/ 	.short	(.L_15 - .L_14)
.L_14:
        /*000c*/ 	.word	0x00000000
        /*0010*/ 	.short	0x0005
        /*0012*/ 	.short	0x0028
        /*0014*/ 	.byte	0x00, 0xf5, 0x21, 0x00


	//----- nvinfo : EIATTR_KPARAM_INFO
	.align		4
.L_15:
        /*0018*/ 	.byte	0x04, 0x17
        /*001a*/ 	.short	(.L_17 - .L_16)
.L_16:
        /*001c*/ 	.word	0x00000000
        /*0020*/ 	.short	0x0004
        /*0022*/ 	.short	0x0020
        /*0024*/ 	.byte	0x00, 0xf5, 0x21, 0x00


	//----- nvinfo : EIATTR_KPARAM_INFO
	.align		4
.L_17:
        /*0028*/ 	.byte	0x04, 0x17
        /*002a*/ 	.short	(.L_19 - .L_18)
.L_18:
        /*002c*/ 	.word	0x00000000
        /*0030*/ 	.short	0x0003
        /*0032*/ 	.short	0x0018
        /*0034*/ 	.byte	0x00, 0xf0, 0x21, 0x00


	//----- nvinfo : EIATTR_KPARAM_INFO
	.align		4
.L_19:
        /*0038*/ 	.byte	0x04, 0x17
        /*003a*/ 	.short	(.L_21 - .L_20)
.L_20:
        /*003c*/ 	.word	0x00000000
        /*0040*/ 	.short	0x0002
        /*0042*/ 	.short	0x0010
        /*0044*/ 	.byte	0x00, 0xf0, 0x21, 0x00


	//----- nvinfo : EIATTR_KPARAM_INFO
	.align		4
.L_21:
        /*0048*/ 	.byte	0x04, 0x17
        /*004a*/ 	.short	(.L_23 - .L_22)
.L_22:
        /*004c*/ 	.word	0x00000000
        /*0050*/ 	.short	0x0001
        /*0052*/ 	.short	0x0008
        /*0054*/ 	.byte	0x00, 0xf5, 0x21, 0x00


	//----- nvinfo : EIATTR_KPARAM_INFO
	.align		4
.L_23:
        /*0058*/ 	.byte	0x04, 0x17
        /*005a*/ 	.short	(.L_25 - .L_24)
.L_24:
        /*005c*/ 	.word	0x00000000
        /*0060*/ 	.short	0x0000
        /*0062*/ 	.short	0x0000
        /*0064*/ 	.byte	0x00, 0xf5, 0x21, 0x00


	//----- nvinfo : EIATTR_SPARSE_MMA_MASK
	.align		4
.L_25:
        /*0068*/ 	.byte	0x03, 0x50
        /*006a*/ 	.short	0x0000


	//----- nvinfo : EIATTR_MAXREG_COUNT
	.align		4
        /*006c*/ 	.byte	0x03, 0x1b
        /*006e*/ 	.short	0x00ff


	//----- nvinfo : EIATTR_MERCURY_ISA_VERSION
	.align		4
        /*0070*/ 	.byte	0x03, 0x5f
        /*0072*/ 	.short	0x0101


	//----- nvinfo : EIATTR_VRC_CTA_INIT_COUNT
	.align		4
        /*0074*/ 	.byte	0x02, 0x4a
	.zero		1
	.zero		1


	//----- nvinfo : EIATTR_EXIT_INSTR_OFFSETS
	.align		4
        /*0078*/ 	.byte	0x04, 0x1c
        /*007a*/ 	.short	(.L_27 - .L_26)


	//   ....[0]....
.L_26:
        /*007c*/ 	.word	0x00000080


	//   ....[1]....
        /*0080*/ 	.word	0x000000d0


	//   ....[2]....
        /*0084*/ 	.word	0x00000110


	//   ....[3]....
        /*0088*/ 	.word	0x00000270


	//   ....[4]....
        /*008c*/ 	.word	0x000006d0


	//----- nvinfo : EIATTR_CRS_STACK_SIZE
	.align		4
.L_27:
        /*0090*/ 	.byte	0x04, 0x1e
        /*0092*/ 	.short	(.L_29 - .L_28)
.L_28:
        /*0094*/ 	.word	0x00000000


	//----- nvinfo : EIATTR_CBANK_PARAM_SIZE
	.align		4
.L_29:
        /*0098*/ 	.byte	0x03, 0x19
        /*009a*/ 	.short	0x0030


	//----- nvinfo : EIATTR_PARAM_CBANK
	.align		4
        /*009c*/ 	.byte	0x04, 0x0a
        /*009e*/ 	.short	(.L_31 - .L_30)
	.align		4
.L_30:
        /*00a0*/ 	.word	index@(.nv.constant0._Z9make_nextPxS_xxS_S_)
        /*00a4*/ 	.short	0x0380
        /*00a6*/ 	.short	0x0030


	//----- nvinfo : EIATTR_SW_WAR
	.align		4
.L_31:
        /*00a8*/ 	.byte	0x04, 0x36
        /*00aa*/ 	.short	(.L_33 - .L_32)
.L_32:
        /*00ac*/ 	.word	0x00000008
.L_33:


//--------------------- .nv.info._Z10make_countPxS_xxS_ --------------------------
	.section	.nv.info._Z10make_countPxS_xxS_,"",@"SHT_CUDA_INFO"
	.sectionflags	@""
	.align	4


	//----- nvinfo : EIATTR_CUDA_API_VERSION
	.align		4
        /*0000*/ 	.byte	0x04, 0x37
        /*0002*/ 	.short	(.L_35 - .L_34)
.L_34:
        /*0004*/ 	.word	0x00000082


	//----- nvinfo : EIATTR_KPARAM_INFO
	.align		4
.L_35:
        /*0008*/ 	.byte	0x04, 0x17
        /*000a*/ 	.short	(.L_37 - .L_36)
.L_36:
        /*000c*/ 	.word	0x00000000
        /*0010*/ 	.short	0x0004
        /*0012*/ 	.short	0x0020
        /*0014*/ 	.byte	0x00, 0xf5, 0x21, 0x00


	//----- nvinfo : EIATTR_KPARAM_INFO
	.align		4
.L_37:
        /*0018*/ 	.byte	0x04, 0x17
        /*001a*/ 	.short	(.L_39 - .L_38)
.L_38:
        /*001c*/ 	.word	0x00000000
        /*0020*/ 	.short	0x0003
        /*0022*/ 	.short	0x0018
        /*0024*/ 	.byte	0x00, 0xf0, 0x21, 0x00


	//----- nvinfo : EIATTR_KPARAM_INFO
	.align		4
.L_39:
        /*0028*/ 	.byte	0x04, 0x17
        /*002a*/ 	.short	(.L_41 - .L_40)
.L_40:
        /*002c*/ 	.word	0x00000000
        /*0030*/ 	.short	0x0002
        /*0032*/ 	.short	0x0010
        /*0034*/ 	.byte	0x00, 0xf0, 0x21, 0x00


	//----- nvinfo : EIATTR_KPARAM_INFO
	.align		4
.L_41:
        /*0038*/ 	.byte	0x04, 0x17
        /*003a*/ 	.short	(.L_43 - .L_42)
.L_42:
        /*003c*/ 	.word	0x00000000
        /*0040*/ 	.short	0x0001
        /*0042*/ 	.short	0x0008
        /*0044*/ 	.byte	0x00, 0xf5, 0x21, 0x00


	//----- nvinfo : EIATTR_KPARAM_INFO
	.align		4
.L_43:
        /*0048*/ 	.byte	0x04, 0x17
        /*004a*/ 	.short	(.L_45 - .L_44)
.L_44:
        /*004c*/ 	.word	0x00000000
        /*0050*/ 	.short	0x0000
        /*0052*/ 	.short	0x0000
        /*0054*/ 	.byte	0x00, 0xf5, 0x21, 0x00


	//----- nvinfo : EIATTR_SPARSE_MMA_MASK
	.align		4
.L_45:
        /*0058*/ 	.byte	0x03, 0x50
        /*005a*/ 	.short	0x0000


	//----- nvinfo : EIATTR_MAXREG_COUNT
	.align		4
        /*005c*/ 	.byte	0x03, 0x1b
        /*005e*/ 	.short	0x00ff


	//----- nvinfo : EIATTR_MERCURY_ISA_VERSION
	.align		4
        /*0060*/ 	.byte	0x03, 0x5f
        /*0062*/ 	.short	0x0101


	//----- nvinfo : EIATTR_VRC_CTA_INIT_COUNT
	.align		4
        /*0064*/ 	.byte	0x02, 0x4a
	.zero		1
	.zero		1


	//----- nvinfo : EIATTR_EXIT_INSTR_OFFSETS
	.align		4
        /*0068*/ 	.byte	0x04, 0x1c
        /*006a*/ 	.short	(.L_47 - .L_46)


	//   ....[0]....
.L_46:
        /*006c*/ 	.word	0x00000080


	//   ....[1]....
        /*0070*/ 	.word	0x00000120


	//   ....[2]....
        /*0074*/ 	.word	0x00000160


	//   ....[3]....
        /*0078*/ 	.word	0x00000290


	//   ....[4]....
        /*007c*/ 	.word	0x000006a0


	//----- nvinfo : EIATTR_CRS_STACK_SIZE
	.align		4
.L_47:
        /*0080*/ 	.byte	0x04, 0x1e
        /*0082*/ 	.short	(.L_49 - .L_48)
.L_48:
        /*0084*/ 	.word	0x00000000


	//----- nvinfo : EIATTR_CBANK_PARAM_SIZE
	.align		4
.L_49:
        /*0088*/ 	.byte	0x03, 0x19
        /*008a*/ 	.short	0x0028


	//----- nvinfo : EIATTR_PARAM_CBANK
	.align		4
        /*008c*/ 	.byte	0x04, 0x0a
        /*008e*/ 	.short	(.L_51 - .L_50)
	.align		4
.L_50:
        /*0090*/ 	.word	index@(.nv.constant0._Z10make_countPxS_xxS_)
        /*0094*/ 	.short	0x0380
        /*0096*/ 	.short	0x0028


	//----- nvinfo : EIATTR_SW_WAR
	.align		4
.L_51:
        /*0098*/ 	.byte	0x04, 0x36
        /*009a*/ 	.short	(.L_53 - .L_52)
.L_52:
        /*009c*/ 	.word	0x00000008
.L_53:


//--------------------- .nv.callgraph             --------------------------
	.section	.nv.callgraph,"",@"SHT_CUDA_CALLGRAPH"
	.align	4
	.sectionentsize	8
	.align		4
        /*0000*/ 	.word	0x00000000
	.align		4
        /*0004*/ 	.word	0xffffffff
	.align		4
        /*0008*/ 	.word	0x00000000
	.align		4
        /*000c*/ 	.word	0xfffffffe
	.align		4
        /*0010*/ 	.word	0x00000000
	.align		4
        /*0014*/ 	.word	0xfffffffd
	.align		4
        /*0018*/ 	.word	0x00000000
	.align		4
        /*001c*/ 	.word	0xfffffffc


//--------------------- .text._Z9make_nextPxS_xxS_S_ --------------------------
	.section	.text._Z9make_nextPxS_xxS_S_,"ax",@progbits
	.align	128
        .global         _Z9make_nextPxS_xxS_S_
        .type           _Z9make_nextPxS_xxS_S_,@function
        .size           _Z9make_nextPxS_xxS_S_,(.L_x_20 - _Z9make_nextPxS_xxS_S_)
        .other          _Z9make_nextPxS_xxS_S_,@"STO_CUDA_ENTRY STV_DEFAULT"
_Z9make_nextPxS_xxS_S_:
.text._Z9make_nextPxS_xxS_S_:
[----:B------:R-:W-:Y:S01]  /*0000*/  LDC R1, c[0x0][0x37c] ;  /* 0x0000df00ff017b82 */ /* 0x000fe20000000800 */
[----:B------:R-:W0:Y:S01]  /*0010*/  S2R R0, SR_CTAID.X ;  /* 0x0000000000007919 */ /* 0x000e220000002500 */
[----:B------:R-:W0:Y:S01]  /*0020*/  LDCU UR4, c[0x0][0x360] ;  /* 0x00006c00ff0477ac */ /* 0x000e220008000800 */
[----:B------:R-:W0:Y:S01]  /*0030*/  S2R R3, SR_TID.X ;  /* 0x0000000000037919 */ /* 0x000e220000002100 */
[----:B------:R-:W1:Y:S01]  /*0040*/  LDCU.64 UR6, c[0x0][0x390] ;  /* 0x00007200ff0677ac */ /* 0x000e620008000a00 */
[----:B0-----:R-:W-:-:S05]  /*0050*/  IMAD R0, R0, UR4, R3 ;  /* 0x0000000400007c24 */ /* 0x001fca000f8e0203 */
[----:B-1----:R-:W-:-:S04]  /*0060*/  ISETP.GE.U32.AND P0, PT, R0, UR6, PT ;  /* 0x0000000600007c0c */ /* 0x002fc8000bf06070 */
[----:B------:R-:W-:-:S13]  /*0070*/  ISETP.GE.AND.EX P0, PT, RZ, UR7, PT, P0 ;  /* 0x00000007ff007c0c */ /* 0x000fda000bf06300 */
[----:B------:R-:W-:Y:S05]  /*0080*/  @P0 EXIT ;  /* 0x000000000000094d */ /* 0x000fea0003800000 */
[----:B------:R-:W-:-:S04]  /*0090*/  IADD3 R19, P1, PT, R0, 0x1, RZ ;  /* 0x0000000100137810 */ /* 0x000fc80007f3e0ff */
[----:B------:R-:W-:Y:S01]  /*00a0*/  ISETP.GE.U32.AND P0, PT, R19, UR6, PT ;  /* 0x0000000613007c0c */ /* 0x000fe2000bf06070 */
[----:B------:R-:W-:-:S05]  /*00b0*/  IMAD.X R18, RZ, RZ, RZ, P1 ;  /* 0x000000ffff127224 */ /* 0x000fca00008e06ff */
[----:B------:R-:W-:-:S13]  /*00c0*/  ISETP.GE.U32.AND.EX P0, PT, R18, UR7, PT, P0 ;  /* 0x0000000712007c0c */ /* 0x000fda000bf06100 */
[----:B------:R-:W-:Y:S05]  /*00d0*/  @P0 EXIT ;  /* 0x000000000000094d */ /* 0x000fea0003800000 */
[----:B------:R-:W0:Y:S02]  /*00e0*/  LDC.64 R2, c[0x0][0x398] ;  /* 0x0000e600ff027b82 */ /* 0x000e240000000a00 */
[----:B0-----:R-:W-:-:S04]  /*00f0*/  ISETP.GE.U32.AND P0, PT, R2, 0x1, PT ;  /* 0x000000010200780c */ /* 0x001fc80003f06070 */
[----:B------:R-:W-:-:S13]  /*0100*/  ISETP.GE.AND.EX P0, PT, R3, RZ, PT, P0 ;  /* 0x000000ff0300720c */ /* 0x000fda0003f06300 */
[----:B------:R-:W-:Y:S05]  /*0110*/  @!P0 EXIT ;  /* 0x000000000000894d */ /* 0x000fea0003800000 */
[----:B------:R-:W0:Y:S01]  /*0120*/  LDCU.64 UR4, c[0x0][0x3a0] ;  /* 0x00007400ff0477ac */ /* 0x000e220008000a00 */
[----:B------:R-:W1:Y:S01]  /*0130*/  LDCU.64 UR6, c[0x0][0x358] ;  /* 0x00006b00ff0677ac */ /* 0x000e620008000a00 */
[----:B------:R-:W2:Y:S01]  /*0140*/  LDCU.64 UR8, c[0x0][0x380] ;  /* 0x00007000ff0877ac */ /* 0x000ea20008000a00 */
[----:B0-----:R-:W-:-:S04]  /*0150*/  LEA R10, P0, R0, UR4, 0x3 ;  /* 0x00000004000a7c11 */ /* 0x001fc8000f8018ff */
[C---:B------:R-:W-:Y:S01]  /*0160*/  LEA.HI.X R11, R0.reuse, UR5, RZ, 0x3, P0 ;  /* 0x00000005000b7c11 */ /* 0x040fe200080f1cff */
[----:B------:R-:W0:Y:S05]  /*0170*/  LDCU.64 UR4, c[0x0][0x388] ;  /* 0x00007100ff0477ac */ /* 0x000e2a0008000a00 */
[----:B-1----:R-:W5:Y:S01]  /*0180*/  LDG.E.64 R10, desc[UR6][R10.64] ;  /* 0x000000060a0a7981 */ /* 0x002f62000c1e1b00 */
[----:B0-----:R-:W-:-:S04]  /*0190*/  LEA R8, P0, R0, UR4, 0x4 ;  /* 0x0000000400087c11 */ /* 0x001fc8000f8020ff */
[----:B--2---:R-:W-:-:S09]  /*01a0*/  LEA.HI.X R9, R0, UR5, RZ, 0x4, P0 ;  /* 0x0000000500097c11 */ /* 0x004fd200080f24ff */
.L_x_8:
[----:B0-----:R-:W0:Y:S01]  /*01b0*/  LDCU.64 UR4, c[0x0][0x388] ;  /* 0x00007100ff0477ac */ /* 0x001e220008000a00 */
[----:B------:R-:W2:Y:S01]  /*01c0*/  LDG.E.64 R2, desc[UR6][R8.64] ;  /* 0x0000000608027981 */ /* 0x000ea2000c1e1b00 */
[----:B0-----:R-:W-:-:S04]  /*01d0*/  LEA R6, P0, R19, UR4, 0x4 ;  /* 0x0000000413067c11 */ /* 0x001fc8000f8020ff */
[C---:B------:R-:W-:Y:S01]  /*01e0*/  LEA.HI.X R7, R19.reuse, UR5, R18, 0x4, P0 ;  /* 0x0000000513077c11 */ /* 0x040fe200080f2412 */
[----:B------:R-:W0:Y:S04]  /*01f0*/  LDCU.64 UR4, c[0x0][0x390] ;  /* 0x00007200ff0477ac */ /* 0x000e280008000a00 */
[----:B------:R-:W2:Y:S01]  /*0200*/  LDG.E.64 R4, desc[UR6][R6.64] ;  /* 0x0000000606047981 */ /* 0x000ea2000c1e1b00 */
[----:B------:R-:W-:-:S05]  /*0210*/  IADD3 R19, P0, PT, R19, 0x1, RZ ;  /* 0x0000000113137810 */ /* 0x000fca0007f1e0ff */
[----:B------:R-:W-:Y:S01]  /*0220*/  IMAD.X R18, RZ, RZ, R18, P0 ;  /* 0x000000ffff127224 */ /* 0x000fe200000e0612 */
[----:B0-----:R-:W-:-:S04]  /*0230*/  ISETP.GE.U32.AND P0, PT, R19, UR4, PT ;  /* 0x0000000413007c0c */ /* 0x001fc8000bf06070 */
[----:B------:R-:W-:Y:S02]  /*0240*/  ISETP.GE.AND.EX P0, PT, R18, UR5, PT, P0 ;  /* 0x0000000512007c0c */ /* 0x000fe4000bf06300 */
[----:B--2---:R-:W-:-:S04]  /*0250*/  ISETP.NE.U32.AND P1, PT, R2, R4, PT ;  /* 0x000000040200720c */ /* 0x004fc80003f25070 */
[----:B------:R-:W-:-:S13]  /*0260*/  ISETP.NE.AND.EX P1, PT, R3, R5, PT, P1 ;  /* 0x000000050300720c */ /* 0x000fda0003f25310 */
[----:B------:R-:W-:Y:S05]  /*0270*/  @P1 EXIT ;  /* 0x000000000000194d */ /* 0x000fea0003800000 */
[----:B------:R0:W5:Y:S01]  /*0280*/  LDG.E.64 R4, desc[UR6][R8.64+0x8] ;  /* 0x0000080608047981 */ /* 0x000162000c1e1b00 */
[----:B------:R-:W1:Y:S03]  /*0290*/  LDCU.64 UR4, c[0x0][0x398] ;  /* 0x00007300ff0477ac */ /* 0x000e660008000a00 */
[----:B------:R0:W5:Y:S01]  /*02a0*/  LDG.E.64 R2, desc[UR6][R6.64+0x8] ;  /* 0x0000080606027981 */ /* 0x000162000c1e1b00 */
[----:B------:R-:W-:Y:S01]  /*02b0*/  BSSY.RECONVERGENT B0, `(.L_x_0) ;  /* 0x0000040000007945 */ /* 0x000fe20003800200 */
[----:B------:R-:W-:Y:S01]  /*02c0*/  CS2R R20, SRZ ;  /* 0x0000000000147805 */ /* 0x000fe2000001ff00 */
[----:B-1----:R-:W-:-:S04]  /*02d0*/  UIADD3 UR4, UP0, UPT, UR4, -0x1, URZ ;  /* 0xffffffff04047890 */ /* 0x002fc8000ff1e0ff */
[----:B------:R-:W-:Y:S02]  /*02e0*/  UIADD3.X UR5, UPT, UPT, UR5, -0x1, URZ, UP0, !UPT ;  /* 0xffffffff05057890 */ /* 0x000fe400087fe4ff */
[----:B------:R-:W-:-:S04]  /*02f0*/  IMAD.U32 R23, RZ, RZ, UR4 ;  /* 0x00000004ff177e24 */ /* 0x000fc8000f8e00ff */
[----:B0-----:R-:W-:-:S07]  /*0300*/  IMAD.U32 R22, RZ, RZ, UR5 ;  /* 0x00000005ff167e24 */ /* 0x001fce000f8e00ff */
.L_x_7:
[----:B------:R-:W-:-:S05]  /*0310*/  IADD3 R13, P1, PT, -R20, R23, RZ ;  /* 0x00000017140d7210 */ /* 0x000fca0007f3e1ff */
[----:B------:R-:W-:-:S05]  /*0320*/  IMAD.X R24, R22, 0x1, ~R21, P1 ;  /* 0x0000000116187824 */ /* 0x000fca00008e0e15 */
[----:B------:R-:W-:-:S05]  /*0330*/  LEA.HI R13, P1, R24, R13, RZ, 0x1 ;  /* 0x0000000d180d7211 */ /* 0x000fca00078308ff */
[----:B------:R-:W-:-:S05]  /*0340*/  IMAD.X R24, RZ, RZ, R24, P1 ;  /* 0x000000ffff187224 */ /* 0x000fca00008e0618 */
[--C-:B------:R-:W-:Y:S02]  /*0350*/  SHF.R.S64 R13, R13, 0x1, R24.reuse ;  /* 0x000000010d0d7819 */ /* 0x100fe40000001018 */
[----:B------:R-:W-:Y:S02]  /*0360*/  SHF.R.S32.HI R24, RZ, 0x1, R24 ;  /* 0x00000001ff187819 */ /* 0x000fe40000011418 */
[----:B------:R-:W-:-:S05]  /*0370*/  IADD3 R25, P1, PT, R13, R20, RZ ;  /* 0x000000140d197210 */ /* 0x000fca0007f3e0ff */
[----:B------:R-:W-:Y:S01]  /*0380*/  IMAD.X R24, R24, 0x1, R21, P1 ;  /* 0x0000000118187824 */ /* 0x000fe200008e0615 */
[----:B------:R-:W-:-:S04]  /*0390*/  LEA R12, P1, R25, UR8, 0x4 ;  /* 0x00000008190c7c11 */ /* 0x000fc8000f8220ff */
[----:B------:R-:W-:-:S05]  /*03a0*/  LEA.HI.X R13, R25, UR9, R24, 0x4, P1 ;  /* 0x00000009190d7c11 */ /* 0x000fca00088f2418 */
[----:B------:R-:W2:Y:S01]  /*03b0*/  LDG.E.64 R14, desc[UR6][R12.64] ;  /* 0x000000060c0e7981 */ /* 0x000ea2000c1e1b00 */
[----:B------:R-:W-:Y:S01]  /*03c0*/  BSSY.RELIABLE B1, `(.L_x_1) ;  /* 0x0000009000017945 */ /* 0x000fe20003800100 */
[----:B--2--5:R-:W-:-:S04]  /*03d0*/  ISETP.NE.U32.AND P1, PT, R14, R4, PT ;  /* 0x000000040e00720c */ /* 0x024fc80003f25070 */
[----:B------:R-:W-:-:S13]  /*03e0*/  ISETP.NE.AND.EX P1, PT, R15, R5, PT, P1 ;  /* 0x000000050f00720c */ /* 0x000fda0003f25310 */
[----:B------:R-:W-:Y:S05]  /*03f0*/  @P1 BRA `(.L_x_2) ;  /* 0x0000000000141947 */ /* 0x000fea0003800000 */
[----:B------:R-:W2:Y:S02]  /*0400*/  LDG.E.64 R16, desc[UR6][R12.64+0x8] ;  /* 0x000008060c107981 */ /* 0x000ea4000c1e1b00 */
[----:B--2---:R-:W-:-:S04]  /*0410*/  ISETP.NE.U32.AND P1, PT, R16, R2, PT ;  /* 0x000000021000720c */ /* 0x004fc80003f25070 */
[----:B------:R-:W-:-:S13]  /*0420*/  ISETP.NE.AND.EX P1, PT, R17, R3, PT, P1 ;  /* 0x000000031100720c */ /* 0x000fda0003f25310 */
[----:B------:R-:W-:Y:S05]  /*0430*/  @!P1 BREAK.RELIABLE B1 ;  /* 0x0000000000019942 */ /* 0x000fea0003800100 */
[----:B------:R-:W-:Y:S05]  /*0440*/  @!P1 BRA `(.L_x_3) ;  /* 0x0000000000709947 */ /* 0x000fea0003800000 */
.L_x_2:
[----:B------:R-:W-:Y:S05]  /*0450*/  BSYNC.RELIABLE B1 ;  /* 0x0000000000017941 */ /* 0x000fea0003800100 */
.L_x_1:
[----:B------:R-:W-:Y:S01]  /*0460*/  ISETP.GT.U32.AND P1, PT, R14, R4, PT ;  /* 0x000000040e00720c */ /* 0x000fe20003f24070 */
[----:B------:R-:W-:Y:S03]  /*0470*/  BSSY.RECONVERGENT B2, `(.L_x_4) ;  /* 0x0000015000027945 */ /* 0x000fe60003800200 */
[----:B------:R-:W-:-:S13]  /*0480*/  ISETP.GT.AND.EX P1, PT, R15, R5, PT, P1 ;  /* 0x000000050f00720c */ /* 0x000fda0003f24310 */
[----:B------:R-:W-:-:S04]  /*0490*/  @P1 IADD3 R23, P2, PT, R25, -0x1, RZ ;  /* 0xffffffff19171810 */ /* 0x000fc80007f5e0ff */
[----:B------:R-:W-:Y:S01]  /*04a0*/  @P1 IADD3.X R22, PT, PT, R24, -0x1, RZ, P2, !PT ;  /* 0xffffffff18161810 */ /* 0x000fe200017fe4ff */
[----:B------:R-:W-:Y:S08]  /*04b0*/  @P1 BRA `(.L_x_5) ;  /* 0x0000000000401947 */ /* 0x000ff00003800000 */
[----:B------:R-:W-:-:S04]  /*04c0*/  ISETP.GE.U32.AND P1, PT, R14, R4, PT ;  /* 0x000000040e00720c */ /* 0x000fc80003f26070 */
[----:B------:R-:W-:-:S13]  /*04d0*/  ISETP.GE.AND.EX P1, PT, R15, R5, PT, P1 ;  /* 0x000000050f00720c */ /* 0x000fda0003f26310 */
[----:B------:R-:W-:-:S05]  /*04e0*/  @!P1 IADD3 R20, P2, PT, R25, 0x1, RZ ;  /* 0x0000000119149810 */ /* 0x000fca0007f5e0ff */
[----:B------:R-:W-:Y:S01]  /*04f0*/  @!P1 IMAD.X R21, RZ, RZ, R24, P2 ;  /* 0x000000ffff159224 */ /* 0x000fe200010e0618 */
[----:B------:R-:W-:Y:S07]  /*0500*/  @!P1 BRA `(.L_x_5) ;  /* 0x00000000002c9947 */ /* 0x000fee0003800000 */
[----:B------:R-:W2:Y:S01]  /*0510*/  LDG.E.64 R12, desc[UR6][R12.64+0x8] ;  /* 0x000008060c0c7981 */ /* 0x000ea2000c1e1b00 */
[C---:B------:R-:W-:Y:S02]  /*0520*/  IADD3 R15, P2, PT, R25.reuse, 0x1, RZ ;  /* 0x00000001190f7810 */ /* 0x040fe40007f5e0ff */
[----:B------:R-:W-:-:S03]  /*0530*/  IADD3 R16, P3, PT, R25, -0x1, RZ ;  /* 0xffffffff19107810 */ /* 0x000fc60007f7e0ff */
[----:B------:R-:W-:Y:S01]  /*0540*/  IMAD.X R14, RZ, RZ, R24, P2 ;  /* 0x000000ffff0e7224 */ /* 0x000fe200010e0618 */
[----:B------:R-:W-:Y:S02]  /*0550*/  IADD3.X R17, PT, PT, R24, -0x1, RZ, P3, !PT ;  /* 0xffffffff18117810 */ /* 0x000fe40001ffe4ff */
[----:B--2---:R-:W-:-:S04]  /*0560*/  ISETP.GE.U32.AND P1, PT, R12, R2, PT ;  /* 0x000000020c00720c */ /* 0x004fc80003f26070 */
[----:B------:R-:W-:-:S04]  /*0570*/  ISETP.GE.AND.EX P1, PT, R13, R3, PT, P1 ;  /* 0x000000030d00720c */ /* 0x000fc80003f26310 */
[----:B------:R-:W-:Y:S02]  /*0580*/  SEL R20, R15, R20, !P1 ;  /* 0x000000140f147207 */ /* 0x000fe40004800000 */
[----:B------:R-:W-:Y:S02]  /*0590*/  SEL R23, R23, R16, !P1 ;  /* 0x0000001017177207 */ /* 0x000fe40004800000 */
[----:B------:R-:W-:Y:S02]  /*05a0*/  SEL R21, R14, R21, !P1 ;  /* 0x000000150e157207 */ /* 0x000fe40004800000 */
[----:B------:R-:W-:-:S07]  /*05b0*/  SEL R22, R22, R17, !P1 ;  /* 0x0000001116167207 */ /* 0x000fce0004800000 */
.L_x_5:
[----:B------:R-:W-:Y:S05]  /*05c0*/  BSYNC.RECONVERGENT B2 ;  /* 0x0000000000027941 */ /* 0x000fea0003800200 */
.L_x_4:
[----:B------:R-:W-:-:S04]  /*05d0*/  ISETP.GT.U32.AND P1, PT, R20, R23, PT ;  /* 0x000000171400720c */ /* 0x000fc80003f24070 */
[----:B------:R-:W-:-:S13]  /*05e0*/  ISETP.GT.AND.EX P1, PT, R21, R22, PT, P1 ;  /* 0x000000161500720c */ /* 0x000fda0003f24310 */
[----:B------:R-:W-:Y:S05]  /*05f0*/  @P1 BRA `(.L_x_6) ;  /* 0x00000000002c1947 */ /* 0x000fea0003800000 */
[----:B------:R-:W-:Y:S05]  /*0600*/  BRA `(.L_x_7) ;  /* 0xfffffffc00407947 */ /* 0x000fea000383ffff */
.L_x_3:
[----:B------:R-:W0:Y:S01]  /*0610*/  LDCU.64 UR4, c[0x0][0x3a8] ;  /* 0x00007500ff0477ac */ /* 0x000e220008000a00 */
[----:B------:R-:W-:Y:S02]  /*0620*/  IMAD.MOV.U32 R4, RZ, RZ, R0 ;  /* 0x000000ffff047224 */ /* 0x000fe400078e0000 */
[----:B------:R-:W-:Y:S01]  /*0630*/  IMAD.MOV.U32 R5, RZ, RZ, RZ ;  /* 0x000000ffff057224 */ /* 0x000fe200078e00ff */
[----:B0-----:R-:W-:-:S04]  /*0640*/  LEA R2, P1, R10, UR4, 0x4 ;  /* 0x000000040a027c11 */ /* 0x001fc8000f8220ff */
[----:B------:R-:W-:-:S05]  /*0650*/  LEA.HI.X R3, R10, UR5, R11, 0x4, P1 ;  /* 0x000000050a037c11 */ /* 0x000fca00088f240b */
[----:B------:R0:W-:Y:S04]  /*0660*/  STG.E.64 desc[UR6][R2.64], R4 ;  /* 0x0000000402007986 */ /* 0x0001e8000c101b06 */
[----:B------:R-:W2:Y:S01]  /*0670*/  LDG.E.64 R6, desc[UR6][R6.64+0x8] ;  /* 0x0000080606067981 */ /* 0x000ea2000c1e1b00 */
[----:B------:R-:W-:-:S05]  /*0680*/  IADD3 R10, P1, PT, R10, 0x1, RZ ;  /* 0x000000010a0a7810 */ /* 0x000fca0007f3e0ff */
[----:B------:R-:W-:Y:S01]  /*0690*/  IMAD.X R11, RZ, RZ, R11, P1 ;  /* 0x000000ffff0b7224 */ /* 0x000fe200008e060b */
[----:B--2---:R0:W-:Y:S07]  /*06a0*/  STG.E.64 desc[UR6][R2.64+0x8], R6 ;  /* 0x0000080602007986 */ /* 0x0041ee000c101b06 */
.L_x_6:
[----:B------:R-:W-:Y:S05]  /*06b0*/  BSYNC.RECONVERGENT B0 ;  /* 0x0000000000007941 */ /* 0x000fea0003800200 */
.L_x_0:
[----:B------:R-:W-:Y:S05]  /*06c0*/  @!P0 BRA `(.L_x_8) ;  /* 0xfffffff800b88947 */ /* 0x000fea000383ffff */
[----:B------:R-:W-:Y:S05]  /*06d0*/  EXIT ;  /* 0x000000000000794d */ /* 0x000fea0003800000 */
.L_x_9:
[----:B------:R-:W-:-:S00]  /*06e0*/  BRA `(.L_x_9) ;  /* 0xfffffffc00fc7947 */ /* 0x000fc0000383ffff */
[----:B------:R-:W-:-:S00]  /*06f0*/  NOP ;  /* 0x0000000000007918 */ /* 0x000fc00000000000 */
        /* <DEDUP_REMOVED lines=8> */
.L_x_20:


//--------------------- .text._Z10make_countPxS_xxS_ --------------------------
	.section	.text._Z10make_countPxS_xxS_,"ax",@progbits
	.align	128
        .global         _Z10make_countPxS_xxS_
        .type           _Z10make_countPxS_xxS_,@function
        .size           _Z10make_countPxS_xxS_,(.L_x_21 - _Z10make_countPxS_xxS_)
        .other          _Z10make_countPxS_xxS_,@"STO_CUDA_ENTRY STV_DEFAULT"
_Z10make_countPxS_xxS_:
.text._Z10make_countPxS_xxS_:
        /* <DEDUP_REMOVED lines=9> */
[----:B------:R-:W0:Y:S01]  /*0090*/  LDCU.64 UR4, c[0x0][0x3a0] ;  /* 0x00007400ff0477ac */ /* 0x000e220008000a00 */
[----:B------:R-:W-:Y:S01]  /*00a0*/  IADD3 R0, P2, PT, R2, 0x1, RZ ;  /* 0x0000000102007810 */ /* 0x000fe20007f5e0ff */
[----:B------:R-:W1:Y:S03]  /*00b0*/  LDCU.64 UR6, c[0x0][0x358] ;  /* 0x00006b00ff0677ac */ /* 0x000e660008000a00 */
[----:B------:R-:W-:Y:S01]  /*00c0*/  ISETP.GE.U32.AND P0, PT, R0, UR8, PT ;  /* 0x0000000800007c0c */ /* 0x000fe2000bf06070 */
[----:B------:R-:W-:-:S05]  /*00d0*/  IMAD.X R17, RZ, RZ, RZ, P2 ;  /* 0x000000ffff117224 */ /* 0x000fca00010e06ff */
[----:B------:R-:W-:Y:S02]  /*00e0*/  ISETP.GE.U32.AND.EX P0, PT, R17, UR9, PT, P0 ;  /* 0x0000000911007c0c */ /* 0x000fe4000bf06100 */
[----:B0-----:R-:W-:-:S04]  /*00f0*/  LEA R8, P1, R2, UR4, 0x3 ;  /* 0x0000000402087c11 */ /* 0x001fc8000f8218ff */
[----:B------:R-:W-:-:S05]  /*0100*/  LEA.HI.X R9, R2, UR5, RZ, 0x3, P1 ;  /* 0x0000000502097c11 */ /* 0x000fca00088f1cff */
[----:B-1----:R0:W-:Y:S02]  /*0110*/  STG.E.64 desc[UR6][R8.64], RZ ;  /* 0x000000ff08007986 */ /* 0x0021e4000c101b06 */
[----:B------:R-:W-:Y:S05]  /*0120*/  @P0 EXIT ;  /* 0x000000000000094d */ /* 0x000fea0003800000 */
[----:B------:R-:W1:Y:S02]  /*0130*/  LDC.64 R4, c[0x0][0x398] ;  /* 0x0000e600ff047b82 */ /* 0x000e640000000a00 */
[----:B-1----:R-:W-:-:S04]  /*0140*/  ISETP.GE.U32.AND P0, PT, R4, 0x1, PT ;  /* 0x000000010400780c */ /* 0x002fc80003f06070 */
[----:B------:R-:W-:-:S13]  /*0150*/  ISETP.GE.AND.EX P0, PT, R5, RZ, PT, P0 ;  /* 0x000000ff0500720c */ /* 0x000fda0003f06300 */
[----:B------:R-:W-:Y:S05]  /*0160*/  @!P0 EXIT ;  /* 0x000000000000894d */ /* 0x000fea0003800000 */
[----:B------:R-:W1:Y:S01]  /*0170*/  LDCU.64 UR4, c[0x0][0x388] ;  /* 0x00007100ff0477ac */ /* 0x000e620008000a00 */
[----:B------:R-:W-:Y:S02]  /*0180*/  IMAD.MOV.U32 R16, RZ, RZ, RZ ;  /* 0x000000ffff107224 */ /* 0x000fe400078e00ff */
[----:B------:R-:W-:Y:S01]  /*0190*/  IMAD.MOV.U32 R19, RZ, RZ, RZ ;  /* 0x000000ffff137224 */ /* 0x000fe200078e00ff */
[----:B------:R-:W2:Y:S01]  /*01a0*/  LDCU.64 UR8, c[0x0][0x380] ;  /* 0x00007000ff0877ac */ /* 0x000ea20008000a00 */
[----:B-1----:R-:W-:-:S04]  /*01b0*/  LEA R6, P0, R2, UR4, 0x4 ;  /* 0x0000000402067c11 */ /* 0x002fc8000f8020ff */
[----:B--2---:R-:W-:-:S09]  /*01c0*/  LEA.HI.X R7, R2, UR5, RZ, 0x4, P0 ;  /* 0x0000000502077c11 */ /* 0x004fd200080f24ff */
.L_x_18:
[----:B-1----:R-:W1:Y:S01]  /*01d0*/  LDCU.64 UR4, c[0x0][0x388] ;  /* 0x00007100ff0477ac */ /* 0x002e620008000a00 */
[----:B------:R-:W2:Y:S01]  /*01e0*/  LDG.E.64 R2, desc[UR6][R6.64] ;  /* 0x0000000606027981 */ /* 0x000ea2000c1e1b00 */
[----:B-1----:R-:W-:-:S04]  /*01f0*/  LEA R10, P0, R0, UR4, 0x4 ;  /* 0x00000004000a7c11 */ /* 0x002fc8000f8020ff */
[C---:B------:R-:W-:Y:S01]  /*0200*/  LEA.HI.X R11, R0.reuse, UR5, R17, 0x4, P0 ;  /* 0x00000005000b7c11 */ /* 0x040fe200080f2411 */
[----:B------:R-:W1:Y:S04]  /*0210*/  LDCU.64 UR4, c[0x0][0x390] ;  /* 0x00007200ff0477ac */ /* 0x000e680008000a00 */
[----:B------:R-:W2:Y:S01]  /*0220*/  LDG.E.64 R4, desc[UR6][R10.64] ;  /* 0x000000060a047981 */ /* 0x000ea2000c1e1b00 */
[----:B------:R-:W-:-:S05]  /*0230*/  IADD3 R0, P0, PT, R0, 0x1, RZ ;  /* 0x0000000100007810 */ /* 0x000fca0007f1e0ff */
[----:B------:R-:W-:Y:S01]  /*0240*/  IMAD.X R17, RZ, RZ, R17, P0 ;  /* 0x000000ffff117224 */ /* 0x000fe200000e0611 */
[----:B-1----:R-:W-:-:S04]  /*0250*/  ISETP.GE.U32.AND P0, PT, R0, UR4, PT ;  /* 0x0000000400007c0c */ /* 0x002fc8000bf06070 */
[----:B------:R-:W-:Y:S02]  /*0260*/  ISETP.GE.AND.EX P0, PT, R17, UR5, PT, P0 ;  /* 0x0000000511007c0c */ /* 0x000fe4000bf06300 */
[----:B--2---:R-:W-:-:S04]  /*0270*/  ISETP.NE.U32.AND P1, PT, R2, R4, PT ;  /* 0x000000040200720c */ /* 0x004fc80003f25070 */
[----:B------:R-:W-:-:S13]  /*0280*/  ISETP.NE.AND.EX P1, PT, R3, R5, PT, P1 ;  /* 0x000000050300720c */ /* 0x000fda0003f25310 */
[----:B------:R-:W-:Y:S05]  /*0290*/  @P1 EXIT ;  /* 0x000000000000194d */ /* 0x000fea0003800000 */
[----:B------:R1:W5:Y:S01]  /*02a0*/  LDG.E.64 R4, desc[UR6][R10.64+0x8] ;  /* 0x000008060a047981 */ /* 0x000362000c1e1b00 */
[----:B------:R-:W2:Y:S03]  /*02b0*/  LDCU.64 UR4, c[0x0][0x398] ;  /* 0x00007300ff0477ac */ /* 0x000ea60008000a00 */
[----:B------:R1:W5:Y:S01]  /*02c0*/  LDG.E.64 R2, desc[UR6][R6.64+0x8] ;  /* 0x0000080606027981 */ /* 0x000362000c1e1b00 */
[----:B------:R-:W-:Y:S01]  /*02d0*/  BSSY.RECONVERGENT B0, `(.L_x_10) ;  /* 0x000003b000007945 */ /* 0x000fe20003800200 */
[----:B------:R-:W-:Y:S02]  /*02e0*/  IMAD.MOV.U32 R18, RZ, RZ, RZ ;  /* 0x000000ffff127224 */ /* 0x000fe400078e00ff */
[----:B------:R-:W-:Y:S01]  /*02f0*/  IMAD.MOV.U32 R20, RZ, RZ, RZ ;  /* 0x000000ffff147224 */ /* 0x000fe200078e00ff */
[----:B--2---:R-:W-:-:S04]  /*0300*/  UIADD3 UR4, UP0, UPT, UR4, -0x1, URZ ;  /* 0xffffffff04047890 */ /* 0x004fc8000ff1e0ff */
[----:B------:R-:W-:Y:S02]  /*0310*/  UIADD3.X UR5, UPT, UPT, UR5, -0x1, URZ, UP0, !UPT ;  /* 0xffffffff05057890 */ /* 0x000fe400087fe4ff */
[----:B------:R-:W-:-:S04]  /*0320*/  IMAD.U32 R21, RZ, RZ, UR4 ;  /* 0x00000004ff157e24 */ /* 0x000fc8000f8e00ff */
[----:B-1----:R-:W-:-:S07]  /*0330*/  IMAD.U32 R23, RZ, RZ, UR5 ;  /* 0x00000005ff177e24 */ /* 0x002fce000f8e00ff */
.L_x_17:
        /* <DEDUP_REMOVED lines=20> */
.L_x_12:
[----:B------:R-:W-:Y:S05]  /*0480*/  BSYNC.RELIABLE B1 ;  /* 0x0000000000017941 */ /* 0x000fea0003800100 */
.L_x_11:
        /* <DEDUP_REMOVED lines=22> */
.L_x_15:
[----:B------:R-:W-:Y:S05]  /*05f0*/  BSYNC.RECONVERGENT B2 ;  /* 0x0000000000027941 */ /* 0x000fea0003800200 */
.L_x_14:
[----:B------:R-:W-:-:S04]  /*0600*/  ISETP.GT.U32.AND P1, PT, R18, R21, PT ;  /* 0x000000151200720c */ /* 0x000fc80003f24070 */
[----:B------:R-:W-:-:S13]  /*0610*/  ISETP.GT.AND.EX P1, PT, R20, R23, PT, P1 ;  /* 0x000000171400720c */ /* 0x000fda0003f24310 */
[----:B------:R-:W-:Y:S05]  /*0620*/  @P1 BRA `(.L_x_16) ;  /* 0x0000000000141947 */ /* 0x000fea0003800000 */
[----:B------:R-:W-:Y:S05]  /*0630*/  BRA `(.L_x_17) ;  /* 0xfffffffc00407947 */ /* 0x000fea000383ffff */
.L_x_13:
[----:B------:R-:W-:-:S05]  /*0640*/  IADD3 R16, P1, PT, R16, 0x1, RZ ;  /* 0x0000000110107810 */ /* 0x000fca0007f3e0ff */
[----:B------:R-:W-:Y:S02]  /*0650*/  IMAD.X R19, RZ, RZ, R19, P1 ;  /* 0x000000ffff137224 */ /* 0x000fe400008e0613 */
[----:B------:R-:W-:-:S05]  /*0660*/  IMAD.MOV.U32 R18, RZ, RZ, R16 ;  /* 0x000000ffff127224 */ /* 0x000fca00078e0010 */
[----:B------:R1:W-:Y:S02]  /*0670*/  STG.E.64 desc[UR6][R8.64], R18 ;  /* 0x0000001208007986 */ /* 0x0003e4000c101b06 */
.L_x_16:
[----:B------:R-:W-:Y:S05]  /*0680*/  BSYNC.RECONVERGENT B0 ;  /* 0x0000000000007941 */ /* 0x000fea0003800200 */
.L_x_10:
[----:B------:R-:W-:Y:S05]  /*0690*/  @!P0 BRA `(.L_x_18) ;  /* 0xfffffff800cc8947 */ /* 0x000fea000383ffff */
[----:B------:R-:W-:Y:S05]  /*06a0*/  EXIT ;  /* 0x000000000000794d */ /* 0x000fea0003800000 */
.L_x_19:
        /* <DEDUP_REMOVED lines=13> */
.L_x_21:


//--------------------- .nv.shared.reserved.0     --------------------------
	.section	.nv.shared.reserved.0,"aw",@nobits
	.weak		__nv_reservedSMEM_offset_0_alias
	.size		__nv_reservedSMEM_offset_0_alias, 0, 64
	.other		__nv_reservedSMEM_offset_0_alias,@"STO_CUDA_RESERVED_SHARED STV_DEFAULT"
__nv_reservedSMEM_offset_0_alias:
	.zero		0
	.zero		64


//--------------------- .nv.constant0._Z9make_nextPxS_xxS_S_ --------------------------
	.section	.nv.constant0._Z9make_nextPxS_xxS_S_,"a",@progbits
	.sectionflags	@""
	.align	4
.nv.constant0._Z9make_nextPxS_xxS_S_:
	.zero		944


//--------------------- .nv.constant0._Z10make_countPxS_xxS_ --------------------------
	.section	.nv.constant0._Z10make_countPxS_xxS_,"a",@progbits
	.sectionflags	@""
	.align	4
.nv.constant0._Z10make_countPxS_xxS_:
	.zero		936


//--------------------- SYMBOLS --------------------------

	.type		.nv.reservedSmem.offset0,@object
	.size		.nv.reservedSmem.offset0,0x4
